//
// Generated by NVIDIA NVVM Compiler
//
// Compiler Build ID: CL-36424714
// Cuda compilation tools, release 13.0, V13.0.88
// Based on NVVM 20.0.0
//

.version 9.0
.target sm_100
.address_size 64

	// .globl	_Z6JacobiiPfS_S_

.visible .entry _Z6JacobiiPfS_S_(
	.param .u32 _Z6JacobiiPfS_S__param_0,
	.param .u64 .ptr .align 1 _Z6JacobiiPfS_S__param_1,
	.param .u64 .ptr .align 1 _Z6JacobiiPfS_S__param_2,
	.param .u64 .ptr .align 1 _Z6JacobiiPfS_S__param_3
)
{
	.reg .pred 	%p<2>;
	.reg .b32 	%r<4>;
	.reg .b32 	%f<4>;
	.reg .b64 	%rd<11>;

	ld.param.u32 	%r2, [_Z6JacobiiPfS_S__param_0];
	ld.param.u64 	%rd1, [_Z6JacobiiPfS_S__param_1];
	ld.param.u64 	%rd2, [_Z6JacobiiPfS_S__param_2];
	ld.param.u64 	%rd3, [_Z6JacobiiPfS_S__param_3];
	mov.u32 	%r1, %tid.x;
	setp.ge.s32 	%p1, %r1, %r2;
	@%p1 bra 	$L__BB0_2;
	cvta.to.global.u64 	%rd4, %rd3;
	cvta.to.global.u64 	%rd5, %rd2;
	cvta.to.global.u64 	%rd6, %rd1;
	mul.wide.u32 	%rd7, %r1, 4;
	add.s64 	%rd8, %rd4, %rd7;
	ld.global.f32 	%f1, [%rd8];
	add.s64 	%rd9, %rd5, %rd7;
	ld.global.f32 	%f2, [%rd9];
	add.f32 	%f3, %f1, %f2;
	st.global.f32 	[%rd9], %f3;
	add.s64 	%rd10, %rd6, %rd7;
	st.global.f32 	[%rd10], %f3;
	mov.b32 	%r3, 0;
	st.global.u32 	[%rd8], %r3;
$L__BB0_2:
	ret;

}


// ===== COMPILED SASS (sm_100) =====

	.target	sm_100

	.elftype	@"ET_EXEC"


//--------------------- .note.nv.tkinfo           --------------------------
	.section	.note.nv.tkinfo,"",@"SHT_NOTE"
	.sectionflags	@"SHF_NOTE_NV_TKINFO"
	.tkinfo
        /*0018*/ 	.word	0x00000002
        /*0030*/ 	.string	""
        /*0030*/ 	.string	"ptxas"
        /*0030*/ 	.string	"Cuda compilation tools, release 13.0, V13.0.88"
        /*0030*/ 	.string	"Build cuda_13.0.r13.0/compiler.36424714_0"
        /*0030*/ 	.string	"-arch sm_100 -m 64 "



//--------------------- .note.nv.cuinfo           --------------------------
	.section	.note.nv.cuinfo,"",@"SHT_NOTE"
	.sectionflags	@"SHF_NOTE_NV_CUINFO"
        /*0018*/ 	.short	0x0002
        /*001a*/ 	.short	0x0064
        /*001c*/ 	.short	0x0082
	.zero		2


//--------------------- .nv.info                  --------------------------
	.section	.nv.info,"",@"SHT_CUDA_INFO"
	.align	4


	//----- nvinfo : EIATTR_REGCOUNT
	.align		4
        /*0000*/ 	.byte	0x04, 0x2f
        /*0002*/ 	.short	(.L_1 - .L_0)
	.align		4
.L_0:
        /*0004*/ 	.word	index@(_Z6JacobiiPfS_S_)
        /*0008*/ 	.word	0x0000000e


	//----- nvinfo : EIATTR_FRAME_SIZE
	.align		4
.L_1:
        /*000c*/ 	.byte	0x04, 0x11
        /*000e*/ 	.short	(.L_3 - .L_2)
	.align		4
.L_2:
        /*0010*/ 	.word	index@(_Z6JacobiiPfS_S_)
        /*0014*/ 	.word	0x00000000


	//----- nvinfo : EIATTR_MIN_STACK_SIZE
	.align		4
.L_3:
        /*0018*/ 	.byte	0x04, 0x12
        /*001a*/ 	.short	(.L_5 - .L_4)
	.align		4
.L_4:
        /*001c*/ 	.word	index@(_Z6JacobiiPfS_S_)
        /*0020*/ 	.word	0x00000000
.L_5:


//--------------------- .nv.compat                --------------------------
	.section	.nv.compat,"",@"SHT_CUDA_COMPAT_INFO"
	.align	4
        /*0000*/ 	.byte	0x02, 0x09, 0x00, 0x00, 0x02, 0x02, 0x01, 0x00, 0x02, 0x05, 0x05, 0x00, 0x03, 0x07, 0x01, 0x01
        /*0010*/ 	.byte	0x02, 0x03, 0x00, 0x00, 0x02, 0x06, 0x01, 0x00, 0x04, 0x0b, 0x08, 0x00, 0x09, 0x00, 0x00, 0x00
        /*0020*/ 	.byte	0x00, 0x00, 0x00, 0x00


//--------------------- .nv.info._Z6JacobiiPfS_S_ --------------------------
	.section	.nv.info._Z6JacobiiPfS_S_,"",@"SHT_CUDA_INFO"
	.sectionflags	@""
	.align	4


	//----- nvinfo : EIATTR_CUDA_API_VERSION
	.align		4
        /*0000*/ 	.byte	0x04, 0x37
        /*0002*/ 	.short	(.L_7 - .L_6)
.L_6:
        /*0004*/ 	.word	0x00000082


	//----- nvinfo : EIATTR_KPARAM_INFO
	.align		4
.L_7:
        /*0008*/ 	.byte	0x04, 0x17
        /*000a*/ 	.short	(.L_9 - .L_8)
.L_8:
        /*000c*/ 	.word	0x00000000
        /*0010*/ 	.short	0x0003
        /*0012*/ 	.short	0x0018
        /*0014*/ 	.byte	0x00, 0xf5, 0x21, 0x00


	//----- nvinfo : EIATTR_KPARAM_INFO
	.align		4
.L_9:
        /*0018*/ 	.byte	0x04, 0x17
        /*001a*/ 	.short	(.L_11 - .L_10)
.L_10:
        /*001c*/ 	.word	0x00000000
        /*0020*/ 	.short	0x0002
        /*0022*/ 	.short	0x0010
        /*0024*/ 	.byte	0x00, 0xf5, 0x21, 0x00


	//----- nvinfo : EIATTR_KPARAM_INFO
	.align		4
.L_11:
        /*0028*/ 	.byte	0x04, 0x17
        /*002a*/ 	.short	(.L_13 - .L_12)
.L_12:
        /*002c*/ 	.word	0x00000000
        /*0030*/ 	.short	0x0001
        /*0032*/ 	.short	0x0008
        /*0034*/ 	.byte	0x00, 0xf5, 0x21, 0x00


	//----- nvinfo : EIATTR_KPARAM_INFO
	.align		4
.L_13:
        /*0038*/ 	.byte	0x04, 0x17
        /*003a*/ 	.short	(.L_15 - .L_14)
.L_14:
        /*003c*/ 	.word	0x00000000
        /*0040*/ 	.short	0x0000
        /*0042*/ 	.short	0x0000
        /*0044*/ 	.byte	0x00, 0xf0, 0x11, 0x00


	//----- nvinfo : EIATTR_SPARSE_MMA_MASK
	.align		4
.L_15:
        /*0048*/ 	.byte	0x03, 0x50
        /*004a*/ 	.short	0x0000


	//----- nvinfo : EIATTR_MAXREG_COUNT
	.align		4
        /*004c*/ 	.byte	0x03, 0x1b
        /*004e*/ 	.short	0x00ff


	//----- nvinfo : EIATTR_MERCURY_ISA_VERSION
	.align		4
        /*0050*/ 	.byte	0x03, 0x5f
        /*0052*/ 	.short	0x0101


	//----- nvinfo : EIATTR_VRC_CTA_INIT_COUNT
	.align		4
        /*0054*/ 	.byte	0x02, 0x4a
	.zero		1
	.zero		1


	//----- nvinfo : EIATTR_EXIT_INSTR_OFFSETS
	.align		4
        /*0058*/ 	.byte	0x04, 0x1c
        /*005a*/ 	.short	(.L_17 - .L_16)


	//   ....[0]....
.L_16:
        /*005c*/ 	.word	0x00000040


	//   ....[1]....
        /*0060*/ 	.word	0x00000120


	//----- nvinfo : EIATTR_CBANK_PARAM_SIZE
	.align		4
.L_17:
        /*0064*/ 	.byte	0x03, 0x19
        /*0066*/ 	.short	0x0020


	//----- nvinfo : EIATTR_PARAM_CBANK
	.align		4
        /*0068*/ 	.byte	0x04, 0x0a
        /*006a*/ 	.short	(.L_19 - .L_18)
	.align		4
.L_18:
        /*006c*/ 	.word	index@(.nv.constant0._Z6JacobiiPfS_S_)
        /*0070*/ 	.short	0x0380
        /*0072*/ 	.short	0x0020


	//----- nvinfo : EIATTR_SW_WAR
	.align		4
.L_19:
        /*0074*/ 	.byte	0x04, 0x36
        /*0076*/ 	.short	(.L_21 - .L_20)
.L_20:
        /*0078*/ 	.word	0x00000008
.L_21:


//--------------------- .nv.callgraph             --------------------------
	.section	.nv.callgraph,"",@"SHT_CUDA_CALLGRAPH"
	.align	4
	.sectionentsize	8
	.align		4
        /*0000*/ 	.word	0x00000000
	.align		4
        /*0004*/ 	.word	0xffffffff
	.align		4
        /*0008*/ 	.word	0x00000000
	.align		4
        /*000c*/ 	.word	0xfffffffe
	.align		4
        /*0010*/ 	.word	0x00000000
	.align		4
        /*0014*/ 	.word	0xfffffffd
	.align		4
        /*0018*/ 	.word	0x00000000
	.align		4
        /*001c*/ 	.word	0xfffffffc


//--------------------- .text._Z6JacobiiPfS_S_    --------------------------
	.section	.text._Z6JacobiiPfS_S_,"ax",@progbits
	.align	128
        .global         _Z6JacobiiPfS_S_
        .type           _Z6JacobiiPfS_S_,@function
        .size           _Z6JacobiiPfS_S_,(.L_x_1 - _Z6JacobiiPfS_S_)
        .other          _Z6JacobiiPfS_S_,@"STO_CUDA_ENTRY STV_DEFAULT"
_Z6JacobiiPfS_S_:
.text._Z6JacobiiPfS_S_:
[----:B------:R-:W-:Y:S01]  /*0000*/  LDC R1, c[0x0][0x37c] ;  /* 0x0000df00ff017b82 */ /* 0x000fe20000000800 */
[----:B------:R-:W0:Y:S01]  /*0010*/  S2R R11, SR_TID.X ;  /* 0x00000000000b7919 */ /* 0x000e220000002100 */
[----:B------:R-:W0:Y:S02]  /*0020*/  LDCU UR4, c[0x0][0x380] ;  /* 0x00007000ff0477ac */ /* 0x000e240008000800 */
[----:B0-----:R-:W-:-:S13]  /*0030*/  ISETP.GE.AND P0, PT, R11, UR4, PT ;  /* 0x000000040b007c0c */ /* 0x001fda000bf06270 */
[----:B------:R-:W-:Y:S05]  /*0040*/  @P0 EXIT ;  /* 0x000000000000094d */ /* 0x000fea0003800000 */
[----:B------:R-:W0:Y:S01]  /*0050*/  LDC.64 R2, c[0x0][0x398] ;  /* 0x0000e600ff027b82 */ /* 0x000e220000000a00 */
[----:B------:R-:W1:Y:S07]  /*0060*/  LDCU.64 UR4, c[0x0][0x358] ;  /* 0x00006b00ff0477ac */ /* 0x000e6e0008000a00 */
[----:B------:R-:W2:Y:S08]  /*0070*/  LDC.64 R4, c[0x0][0x390] ;  /* 0x0000e400ff047b82 */ /* 0x000eb00000000a00 */
[----:B------:R-:W3:Y:S01]  /*0080*/  LDC.64 R6, c[0x0][0x388] ;  /* 0x0000e200ff067b82 */ /* 0x000ee20000000a00 */
[----:B0-----:R-:W-:-:S05]  /*0090*/  IMAD.WIDE.U32 R2, R11, 0x4, R2 ;  /* 0x000000040b027825 */ /* 0x001fca00078e0002 */
[----:B-1----:R-:W4:Y:S01]  /*00a0*/  LDG.E R0, desc[UR4][R2.64] ;  /* 0x0000000402007981 */ /* 0x002f22000c1e1900 */
[----:B--2---:R-:W-:-:S05]  /*00b0*/  IMAD.WIDE.U32 R4, R11, 0x4, R4 ;  /* 0x000000040b047825 */ /* 0x004fca00078e0004 */
[----:B------:R-:W4:Y:S01]  /*00c0*/  LDG.E R9, desc[UR4][R4.64] ;  /* 0x0000000404097981 */ /* 0x000f22000c1e1900 */
[----:B---3--:R-:W-:-:S04]  /*00d0*/  IMAD.WIDE.U32 R6, R11, 0x4, R6 ;  /* 0x000000040b067825 */ /* 0x008fc800078e0006 */
[----:B----4-:R-:W-:-:S05]  /*00e0*/  FADD R9, R0, R9 ;  /* 0x0000000900097221 */ /* 0x010fca0000000000 */
[----:B------:R-:W-:Y:S04]  /*00f0*/  STG.E desc[UR4][R4.64], R9 ;  /* 0x0000000904007986 */ /* 0x000fe8000c101904 */
[----:B------:R-:W-:Y:S04]  /*0100*/  STG.E desc[UR4][R6.64], R9 ;  /* 0x0000000906007986 */ /* 0x000fe8000c101904 */
[----:B------:R-:W-:Y:S01]  /*0110*/  STG.E desc[UR4][R2.64], RZ ;  /* 0x000000ff02007986 */ /* 0x000fe2000c101904 */
[----:B------:R-:W-:Y:S05]  /*0120*/  EXIT ;  /* 0x000000000000794d */ /* 0x000fea0003800000 */
.L_x_0:
[----:B------:R-:W-:-:S00]  /*0130*/  BRA `(.L_x_0) ;  /* 0xfffffffc00fc7947 */ /* 0x000fc0000383ffff */
[----:B------:R-:W-:-:S00]  /*0140*/  NOP ;  /* 0x0000000000007918 */ /* 0x000fc00000000000 */
        /* <DEDUP_REMOVED lines=11> */
.L_x_1:


//--------------------- .nv.shared.reserved.0     --------------------------
	.section	.nv.shared.reserved.0,"aw",@nobits
	.weak		__nv_reservedSMEM_offset_0_alias
	.size		__nv_reservedSMEM_offset_0_alias, 0, 64
	.other		__nv_reservedSMEM_offset_0_alias,@"STO_CUDA_RESERVED_SHARED STV_DEFAULT"
__nv_reservedSMEM_offset_0_alias:
	.zero		0
	.zero		64


//--------------------- .nv.constant0._Z6JacobiiPfS_S_ --------------------------
	.section	.nv.constant0._Z6JacobiiPfS_S_,"a",@progbits
	.sectionflags	@""
	.align	4
.nv.constant0._Z6JacobiiPfS_S_:
	.zero		928


//--------------------- SYMBOLS --------------------------

	.type		.nv.reservedSmem.offset0,@object
	.size		.nv.reservedSmem.offset0,0x4
